//
// Generated by NVIDIA NVVM Compiler
//
// Compiler Build ID: CL-36424714
// Cuda compilation tools, release 13.0, V13.0.88
// Based on NVVM 20.0.0
//

.version 9.0
.target sm_100
.address_size 64

	// .globl	_Z13additionPhasePfS_S_i

.visible .entry _Z13additionPhasePfS_S_i(
	.param .u64 .ptr .align 1 _Z13additionPhasePfS_S_i_param_0,
	.param .u64 .ptr .align 1 _Z13additionPhasePfS_S_i_param_1,
	.param .u64 .ptr .align 1 _Z13additionPhasePfS_S_i_param_2,
	.param .u32 _Z13additionPhasePfS_S_i_param_3
)
{
	.reg .pred 	%p<7>;
	.reg .b32 	%r<31>;
	.reg .b32 	%f<16>;
	.reg .b64 	%rd<25>;

	ld.param.u64 	%rd4, [_Z13additionPhasePfS_S_i_param_0];
	ld.param.u64 	%rd5, [_Z13additionPhasePfS_S_i_param_1];
	ld.param.u64 	%rd6, [_Z13additionPhasePfS_S_i_param_2];
	ld.param.u32 	%r12, [_Z13additionPhasePfS_S_i_param_3];
	cvta.to.global.u64 	%rd1, %rd4;
	cvta.to.global.u64 	%rd2, %rd6;
	cvta.to.global.u64 	%rd3, %rd5;
	mov.u32 	%r13, %tid.x;
	mov.u32 	%r14, %ctaid.x;
	mov.u32 	%r15, %ntid.x;
	mad.lo.s32 	%r29, %r14, %r15, %r13;
	mov.u32 	%r16, %nctaid.x;
	mul.lo.s32 	%r2, %r15, %r16;
	setp.ge.s32 	%p1, %r29, %r12;
	@%p1 bra 	$L__BB0_7;
	add.s32 	%r17, %r29, %r2;
	max.s32 	%r18, %r12, %r17;
	setp.lt.s32 	%p2, %r17, %r12;
	selp.u32 	%r19, 1, 0, %p2;
	add.s32 	%r20, %r17, %r19;
	sub.s32 	%r21, %r18, %r20;
	div.u32 	%r22, %r21, %r2;
	add.s32 	%r3, %r22, %r19;
	and.b32  	%r23, %r3, 3;
	setp.eq.s32 	%p3, %r23, 3;
	@%p3 bra 	$L__BB0_4;
	add.s32 	%r24, %r3, 1;
	and.b32  	%r25, %r24, 3;
	neg.s32 	%r27, %r25;
$L__BB0_3:
	.pragma "nounroll";
	mul.wide.s32 	%rd7, %r29, 4;
	add.s64 	%rd8, %rd1, %rd7;
	add.s64 	%rd9, %rd2, %rd7;
	add.s64 	%rd10, %rd3, %rd7;
	ld.global.f32 	%f1, [%rd10];
	ld.global.f32 	%f2, [%rd9];
	add.f32 	%f3, %f1, %f2;
	st.global.f32 	[%rd8], %f3;
	add.s32 	%r29, %r29, %r2;
	add.s32 	%r27, %r27, 1;
	setp.ne.s32 	%p4, %r27, 0;
	@%p4 bra 	$L__BB0_3;
$L__BB0_4:
	setp.lt.u32 	%p5, %r3, 3;
	@%p5 bra 	$L__BB0_7;
	mul.wide.s32 	%rd15, %r2, 4;
	shl.b32 	%r26, %r2, 2;
$L__BB0_6:
	mul.wide.s32 	%rd11, %r29, 4;
	add.s64 	%rd12, %rd3, %rd11;
	ld.global.f32 	%f4, [%rd12];
	add.s64 	%rd13, %rd2, %rd11;
	ld.global.f32 	%f5, [%rd13];
	add.f32 	%f6, %f4, %f5;
	add.s64 	%rd14, %rd1, %rd11;
	st.global.f32 	[%rd14], %f6;
	add.s64 	%rd16, %rd12, %rd15;
	ld.global.f32 	%f7, [%rd16];
	add.s64 	%rd17, %rd13, %rd15;
	ld.global.f32 	%f8, [%rd17];
	add.f32 	%f9, %f7, %f8;
	add.s64 	%rd18, %rd14, %rd15;
	st.global.f32 	[%rd18], %f9;
	add.s64 	%rd19, %rd16, %rd15;
	ld.global.f32 	%f10, [%rd19];
	add.s64 	%rd20, %rd17, %rd15;
	ld.global.f32 	%f11, [%rd20];
	add.f32 	%f12, %f10, %f11;
	add.s64 	%rd21, %rd18, %rd15;
	st.global.f32 	[%rd21], %f12;
	add.s64 	%rd22, %rd19, %rd15;
	ld.global.f32 	%f13, [%rd22];
	add.s64 	%rd23, %rd20, %rd15;
	ld.global.f32 	%f14, [%rd23];
	add.f32 	%f15, %f13, %f14;
	add.s64 	%rd24, %rd21, %rd15;
	st.global.f32 	[%rd24], %f15;
	add.s32 	%r29, %r26, %r29;
	setp.lt.s32 	%p6, %r29, %r12;
	@%p6 bra 	$L__BB0_6;
$L__BB0_7:
	ret;

}


// ===== COMPILED SASS (sm_100) =====

	.target	sm_100

	.elftype	@"ET_EXEC"


//--------------------- .note.nv.tkinfo           --------------------------
	.section	.note.nv.tkinfo,"",@"SHT_NOTE"
	.sectionflags	@"SHF_NOTE_NV_TKINFO"
	.tkinfo
        /*0018*/ 	.word	0x00000002
        /*0030*/ 	.string	""
        /*0030*/ 	.string	"ptxas"
        /*0030*/ 	.string	"Cuda compilation tools, release 13.0, V13.0.88"
        /*0030*/ 	.string	"Build cuda_13.0.r13.0/compiler.36424714_0"
        /*0030*/ 	.string	"-arch sm_100 -m 64 "



//--------------------- .note.nv.cuinfo           --------------------------
	.section	.note.nv.cuinfo,"",@"SHT_NOTE"
	.sectionflags	@"SHF_NOTE_NV_CUINFO"
        /*0018*/ 	.short	0x0002
        /*001a*/ 	.short	0x0064
        /*001c*/ 	.short	0x0082
	.zero		2


//--------------------- .nv.info                  --------------------------
	.section	.nv.info,"",@"SHT_CUDA_INFO"
	.align	4


	//----- nvinfo : EIATTR_REGCOUNT
	.align		4
        /*0000*/ 	.byte	0x04, 0x2f
        /*0002*/ 	.short	(.L_1 - .L_0)
	.align		4
.L_0:
        /*0004*/ 	.word	index@(_Z13additionPhasePfS_S_i)
        /*0008*/ 	.word	0x0000001a


	//----- nvinfo : EIATTR_FRAME_SIZE
	.align		4
.L_1:
        /*000c*/ 	.byte	0x04, 0x11
        /*000e*/ 	.short	(.L_3 - .L_2)
	.align		4
.L_2:
        /*0010*/ 	.word	index@(_Z13additionPhasePfS_S_i)
        /*0014*/ 	.word	0x00000000


	//----- nvinfo : EIATTR_MIN_STACK_SIZE
	.align		4
.L_3:
        /*0018*/ 	.byte	0x04, 0x12
        /*001a*/ 	.short	(.L_5 - .L_4)
	.align		4
.L_4:
        /*001c*/ 	.word	index@(_Z13additionPhasePfS_S_i)
        /*0020*/ 	.word	0x00000000
.L_5:


//--------------------- .nv.compat                --------------------------
	.section	.nv.compat,"",@"SHT_CUDA_COMPAT_INFO"
	.align	4
        /*0000*/ 	.byte	0x02, 0x09, 0x00, 0x00, 0x02, 0x02, 0x01, 0x00, 0x02, 0x05, 0x05, 0x00, 0x03, 0x07, 0x01, 0x01
        /*0010*/ 	.byte	0x02, 0x03, 0x00, 0x00, 0x02, 0x06, 0x01, 0x00, 0x04, 0x0b, 0x08, 0x00, 0x09, 0x00, 0x00, 0x00
        /*0020*/ 	.byte	0x00, 0x00, 0x00, 0x00


//--------------------- .nv.info._Z13additionPhasePfS_S_i --------------------------
	.section	.nv.info._Z13additionPhasePfS_S_i,"",@"SHT_CUDA_INFO"
	.sectionflags	@""
	.align	4


	//----- nvinfo : EIATTR_CUDA_API_VERSION
	.align		4
        /*0000*/ 	.byte	0x04, 0x37
        /*0002*/ 	.short	(.L_7 - .L_6)
.L_6:
        /*0004*/ 	.word	0x00000082


	//----- nvinfo : EIATTR_KPARAM_INFO
	.align		4
.L_7:
        /*0008*/ 	.byte	0x04, 0x17
        /*000a*/ 	.short	(.L_9 - .L_8)
.L_8:
        /*000c*/ 	.word	0x00000000
        /*0010*/ 	.short	0x0003
        /*0012*/ 	.short	0x0018
        /*0014*/ 	.byte	0x00, 0xf0, 0x11, 0x00


	//----- nvinfo : EIATTR_KPARAM_INFO
	.align		4
.L_9:
        /*0018*/ 	.byte	0x04, 0x17
        /*001a*/ 	.short	(.L_11 - .L_10)
.L_10:
        /*001c*/ 	.word	0x00000000
        /*0020*/ 	.short	0x0002
        /*0022*/ 	.short	0x0010
        /*0024*/ 	.byte	0x00, 0xf5, 0x21, 0x00


	//----- nvinfo : EIATTR_KPARAM_INFO
	.align		4
.L_11:
        /*0028*/ 	.byte	0x04, 0x17
        /*002a*/ 	.short	(.L_13 - .L_12)
.L_12:
        /*002c*/ 	.word	0x00000000
        /*0030*/ 	.short	0x0001
        /*0032*/ 	.short	0x0008
        /*0034*/ 	.byte	0x00, 0xf5, 0x21, 0x00


	//----- nvinfo : EIATTR_KPARAM_INFO
	.align		4
.L_13:
        /*0038*/ 	.byte	0x04, 0x17
        /*003a*/ 	.short	(.L_15 - .L_14)
.L_14:
        /*003c*/ 	.word	0x00000000
        /*0040*/ 	.short	0x0000
        /*0042*/ 	.short	0x0000
        /*0044*/ 	.byte	0x00, 0xf5, 0x21, 0x00


	//----- nvinfo : EIATTR_SPARSE_MMA_MASK
	.align		4
.L_15:
        /*0048*/ 	.byte	0x03, 0x50
        /*004a*/ 	.short	0x0000


	//----- nvinfo : EIATTR_MAXREG_COUNT
	.align		4
        /*004c*/ 	.byte	0x03, 0x1b
        /*004e*/ 	.short	0x00ff


	//----- nvinfo : EIATTR_MERCURY_ISA_VERSION
	.align		4
        /*0050*/ 	.byte	0x03, 0x5f
        /*0052*/ 	.short	0x0101


	//----- nvinfo : EIATTR_VRC_CTA_INIT_COUNT
	.align		4
        /*0054*/ 	.byte	0x02, 0x4a
	.zero		1
	.zero		1


	//----- nvinfo : EIATTR_EXIT_INSTR_OFFSETS
	.align		4
        /*0058*/ 	.byte	0x04, 0x1c
        /*005a*/ 	.short	(.L_17 - .L_16)


	//   ....[0]....
.L_16:
        /*005c*/ 	.word	0x00000090


	//   ....[1]....
        /*0060*/ 	.word	0x000003a0


	//   ....[2]....
        /*0064*/ 	.word	0x000005d0


	//----- nvinfo : EIATTR_CRS_STACK_SIZE
	.align		4
.L_17:
        /*0068*/ 	.byte	0x04, 0x1e
        /*006a*/ 	.short	(.L_19 - .L_18)
.L_18:
        /*006c*/ 	.word	0x00000000


	//----- nvinfo : EIATTR_CBANK_PARAM_SIZE
	.align		4
.L_19:
        /*0070*/ 	.byte	0x03, 0x19
        /*0072*/ 	.short	0x001c


	//----- nvinfo : EIATTR_PARAM_CBANK
	.align		4
        /*0074*/ 	.byte	0x04, 0x0a
        /*0076*/ 	.short	(.L_21 - .L_20)
	.align		4
.L_20:
        /*0078*/ 	.word	index@(.nv.constant0._Z13additionPhasePfS_S_i)
        /*007c*/ 	.short	0x0380
        /*007e*/ 	.short	0x001c


	//----- nvinfo : EIATTR_SW_WAR
	.align		4
.L_21:
        /*0080*/ 	.byte	0x04, 0x36
        /*0082*/ 	.short	(.L_23 - .L_22)
.L_22:
        /*0084*/ 	.word	0x00000008
.L_23:


//--------------------- .nv.callgraph             --------------------------
	.section	.nv.callgraph,"",@"SHT_CUDA_CALLGRAPH"
	.align	4
	.sectionentsize	8
	.align		4
        /*0000*/ 	.word	0x00000000
	.align		4
        /*0004*/ 	.word	0xffffffff
	.align		4
        /*0008*/ 	.word	0x00000000
	.align		4
        /*000c*/ 	.word	0xfffffffe
	.align		4
        /*0010*/ 	.word	0x00000000
	.align		4
        /*0014*/ 	.word	0xfffffffd
	.align		4
        /*0018*/ 	.word	0x00000000
	.align		4
        /*001c*/ 	.word	0xfffffffc


//--------------------- .text._Z13additionPhasePfS_S_i --------------------------
	.section	.text._Z13additionPhasePfS_S_i,"ax",@progbits
	.align	128
        .global         _Z13additionPhasePfS_S_i
        .type           _Z13additionPhasePfS_S_i,@function
        .size           _Z13additionPhasePfS_S_i,(.L_x_5 - _Z13additionPhasePfS_S_i)
        .other          _Z13additionPhasePfS_S_i,@"STO_CUDA_ENTRY STV_DEFAULT"
_Z13additionPhasePfS_S_i:
.text._Z13additionPhasePfS_S_i:
[----:B------:R-:W-:Y:S01]  /*0000*/  LDC R1, c[0x0][0x37c] ;  /* 0x0000df00ff017b82 */ /* 0x000fe20000000800 */
[----:B------:R-:W0:Y:S07]  /*0010*/  S2R R3, SR_TID.X ;  /* 0x0000000000037919 */ /* 0x000e2e0000002100 */
[----:B------:R-:W0:Y:S01]  /*0020*/  S2UR UR4, SR_CTAID.X ;  /* 0x00000000000479c3 */ /* 0x000e220000002500 */
[----:B------:R-:W1:Y:S07]  /*0030*/  LDCU UR6, c[0x0][0x398] ;  /* 0x00007300ff0677ac */ /* 0x000e6e0008000800 */
[----:B------:R-:W0:Y:S01]  /*0040*/  LDC R0, c[0x0][0x360] ;  /* 0x0000d800ff007b82 */ /* 0x000e220000000800 */
[----:B------:R-:W2:Y:S01]  /*0050*/  LDCU UR5, c[0x0][0x370] ;  /* 0x00006e00ff0577ac */ /* 0x000ea20008000800 */
[----:B0-----:R-:W-:-:S02]  /*0060*/  IMAD R3, R0, UR4, R3 ;  /* 0x0000000400037c24 */ /* 0x001fc4000f8e0203 */
[----:B--2---:R-:W-:-:S03]  /*0070*/  IMAD R0, R0, UR5, RZ ;  /* 0x0000000500007c24 */ /* 0x004fc6000f8e02ff */
[----:B-1----:R-:W-:-:S13]  /*0080*/  ISETP.GE.AND P0, PT, R3, UR6, PT ;  /* 0x0000000603007c0c */ /* 0x002fda000bf06270 */
[----:B------:R-:W-:Y:S05]  /*0090*/  @P0 EXIT ;  /* 0x000000000000094d */ /* 0x000fea0003800000 */
[----:B------:R-:W0:Y:S01]  /*00a0*/  I2F.U32.RP R8, R0 ;  /* 0x0000000000087306 */ /* 0x000e220000209000 */
[----:B------:R-:W-:Y:S01]  /*00b0*/  IADD3 R2, PT, PT, R0, R3, RZ ;  /* 0x0000000300027210 */ /* 0x000fe20007ffe0ff */
[----:B------:R-:W1:Y:S01]  /*00c0*/  LDCU.64 UR4, c[0x0][0x358] ;  /* 0x00006b00ff0477ac */ /* 0x000e620008000a00 */
[----:B------:R-:W-:Y:S01]  /*00d0*/  IADD3 R9, PT, PT, RZ, -R0, RZ ;  /* 0x80000000ff097210 */ /* 0x000fe20007ffe0ff */
[----:B------:R-:W-:Y:S01]  /*00e0*/  BSSY.RECONVERGENT B0, `(.L_x_0) ;  /* 0x000002b000007945 */ /* 0x000fe20003800200 */
[C---:B------:R-:W-:Y:S02]  /*00f0*/  ISETP.GE.AND P0, PT, R2.reuse, UR6, PT ;  /* 0x0000000602007c0c */ /* 0x040fe4000bf06270 */
[----:B------:R-:W-:Y:S02]  /*0100*/  VIMNMX R7, PT, PT, R2, UR6, !PT ;  /* 0x0000000602077c48 */ /* 0x000fe4000ffe0100 */
[----:B------:R-:W-:Y:S02]  /*0110*/  SEL R6, RZ, 0x1, P0 ;  /* 0x00000001ff067807 */ /* 0x000fe40000000000 */
[----:B------:R-:W-:-:S02]  /*0120*/  ISETP.NE.U32.AND P2, PT, R0, RZ, PT ;  /* 0x000000ff0000720c */ /* 0x000fc40003f45070 */
[----:B------:R-:W-:Y:S01]  /*0130*/  IADD3 R7, PT, PT, R7, -R2, -R6 ;  /* 0x8000000207077210 */ /* 0x000fe20007ffe806 */
[----:B0-----:R-:W0:Y:S02]  /*0140*/  MUFU.RCP R8, R8 ;  /* 0x0000000800087308 */ /* 0x001e240000001000 */
[----:B0-----:R-:W-:-:S06]  /*0150*/  IADD3 R4, PT, PT, R8, 0xffffffe, RZ ;  /* 0x0ffffffe08047810 */ /* 0x001fcc0007ffe0ff */
[----:B------:R0:W2:Y:S02]  /*0160*/  F2I.FTZ.U32.TRUNC.NTZ R5, R4 ;  /* 0x0000000400057305 */ /* 0x0000a4000021f000 */
[----:B0-----:R-:W-:Y:S02]  /*0170*/  HFMA2 R4, -RZ, RZ, 0, 0 ;  /* 0x00000000ff047431 */ /* 0x001fe400000001ff */
[----:B--2---:R-:W-:-:S04]  /*0180*/  IMAD R9, R9, R5, RZ ;  /* 0x0000000509097224 */ /* 0x004fc800078e02ff */
[----:B------:R-:W-:-:S06]  /*0190*/  IMAD.HI.U32 R8, R5, R9, R4 ;  /* 0x0000000905087227 */ /* 0x000fcc00078e0004 */
[----:B------:R-:W-:-:S05]  /*01a0*/  IMAD.HI.U32 R5, R8, R7, RZ ;  /* 0x0000000708057227 */ /* 0x000fca00078e00ff */
[----:B------:R-:W-:-:S05]  /*01b0*/  IADD3 R2, PT, PT, -R5, RZ, RZ ;  /* 0x000000ff05027210 */ /* 0x000fca0007ffe1ff */
[----:B------:R-:W-:-:S05]  /*01c0*/  IMAD R7, R0, R2, R7 ;  /* 0x0000000200077224 */ /* 0x000fca00078e0207 */
[----:B------:R-:W-:-:S13]  /*01d0*/  ISETP.GE.U32.AND P0, PT, R7, R0, PT ;  /* 0x000000000700720c */ /* 0x000fda0003f06070 */
[----:B------:R-:W-:Y:S02]  /*01e0*/  @P0 IADD3 R7, PT, PT, -R0, R7, RZ ;  /* 0x0000000700070210 */ /* 0x000fe40007ffe1ff */
[----:B------:R-:W-:Y:S02]  /*01f0*/  @P0 IADD3 R5, PT, PT, R5, 0x1, RZ ;  /* 0x0000000105050810 */ /* 0x000fe40007ffe0ff */
[----:B------:R-:W-:-:S13]  /*0200*/  ISETP.GE.U32.AND P1, PT, R7, R0, PT ;  /* 0x000000000700720c */ /* 0x000fda0003f26070 */
[----:B------:R-:W-:Y:S02]  /*0210*/  @P1 IADD3 R5, PT, PT, R5, 0x1, RZ ;  /* 0x0000000105051810 */ /* 0x000fe40007ffe0ff */
[----:B------:R-:W-:-:S04]  /*0220*/  @!P2 LOP3.LUT R5, RZ, R0, RZ, 0x33, !PT ;  /* 0x00000000ff05a212 */ /* 0x000fc800078e33ff */
[----:B------:R-:W-:-:S04]  /*0230*/  IADD3 R2, PT, PT, R6, R5, RZ ;  /* 0x0000000506027210 */ /* 0x000fc80007ffe0ff */
[C---:B------:R-:W-:Y:S02]  /*0240*/  LOP3.LUT R4, R2.reuse, 0x3, RZ, 0xc0, !PT ;  /* 0x0000000302047812 */ /* 0x040fe400078ec0ff */
[----:B------:R-:W-:Y:S02]  /*0250*/  ISETP.GE.U32.AND P1, PT, R2, 0x3, PT ;  /* 0x000000030200780c */ /* 0x000fe40003f26070 */
[----:B------:R-:W-:-:S13]  /*0260*/  ISETP.NE.AND P0, PT, R4, 0x3, PT ;  /* 0x000000030400780c */ /* 0x000fda0003f05270 */
[----:B-1----:R-:W-:Y:S05]  /*0270*/  @!P0 BRA `(.L_x_1) ;  /* 0x0000000000448947 */ /* 0x002fea0003800000 */
[----:B------:R-:W0:Y:S01]  /*0280*/  LDC.64 R4, c[0x0][0x390] ;  /* 0x0000e400ff047b82 */ /* 0x000e220000000a00 */
[----:B------:R-:W-:-:S04]  /*0290*/  IADD3 R2, PT, PT, R2, 0x1, RZ ;  /* 0x0000000102027810 */ /* 0x000fc80007ffe0ff */
[----:B------:R-:W-:-:S03]  /*02a0*/  LOP3.LUT R2, R2, 0x3, RZ, 0xc0, !PT ;  /* 0x0000000302027812 */ /* 0x000fc600078ec0ff */
[----:B------:R-:W1:Y:S01]  /*02b0*/  LDC.64 R6, c[0x0][0x380] ;  /* 0x0000e000ff067b82 */ /* 0x000e620000000a00 */
[----:B------:R-:W-:-:S07]  /*02c0*/  IADD3 R2, PT, PT, -R2, RZ, RZ ;  /* 0x000000ff02027210 */ /* 0x000fce0007ffe1ff */
[----:B------:R-:W2:Y:S02]  /*02d0*/  LDC.64 R8, c[0x0][0x388] ;  /* 0x0000e200ff087b82 */ /* 0x000ea40000000a00 */
.L_x_2:
[----:B0-----:R-:W-:-:S04]  /*02e0*/  IMAD.WIDE R12, R3, 0x4, R4 ;  /* 0x00000004030c7825 */ /* 0x001fc800078e0204 */
[C---:B--2---:R-:W-:Y:S02]  /*02f0*/  IMAD.WIDE R14, R3.reuse, 0x4, R8 ;  /* 0x00000004030e7825 */ /* 0x044fe400078e0208 */
[----:B------:R-:W2:Y:S04]  /*0300*/  LDG.E R13, desc[UR4][R12.64] ;  /* 0x000000040c0d7981 */ /* 0x000ea8000c1e1900 */
[----:B------:R-:W2:Y:S01]  /*0310*/  LDG.E R14, desc[UR4][R14.64] ;  /* 0x000000040e0e7981 */ /* 0x000ea2000c1e1900 */
[----:B-1-3--:R-:W-:Y:S01]  /*0320*/  IMAD.WIDE R10, R3, 0x4, R6 ;  /* 0x00000004030a7825 */ /* 0x00afe200078e0206 */
[----:B------:R-:W-:Y:S02]  /*0330*/  IADD3 R2, PT, PT, R2, 0x1, RZ ;  /* 0x0000000102027810 */ /* 0x000fe40007ffe0ff */
[----:B------:R-:W-:-:S02]  /*0340*/  IADD3 R3, PT, PT, R0, R3, RZ ;  /* 0x0000000300037210 */ /* 0x000fc40007ffe0ff */
[----:B------:R-:W-:Y:S01]  /*0350*/  ISETP.NE.AND P0, PT, R2, RZ, PT ;  /* 0x000000ff0200720c */ /* 0x000fe20003f05270 */
[----:B--2---:R-:W-:-:S05]  /*0360*/  FADD R17, R14, R13 ;  /* 0x0000000d0e117221 */ /* 0x004fca0000000000 */
[----:B------:R3:W-:Y:S07]  /*0370*/  STG.E desc[UR4][R10.64], R17 ;  /* 0x000000110a007986 */ /* 0x0007ee000c101904 */
[----:B------:R-:W-:Y:S05]  /*0380*/  @P0 BRA `(.L_x_2) ;  /* 0xfffffffc00d40947 */ /* 0x000fea000383ffff */
.L_x_1:
[----:B------:R-:W-:Y:S05]  /*0390*/  BSYNC.RECONVERGENT B0 ;  /* 0x0000000000007941 */ /* 0x000fea0003800200 */
.L_x_0:
[----:B------:R-:W-:Y:S05]  /*03a0*/  @!P1 EXIT ;  /* 0x000000000000994d */ /* 0x000fea0003800000 */
.L_x_3:
[----:B------:R-:W3:Y:S08]  /*03b0*/  LDC.64 R4, c[0x0][0x388] ;  /* 0x0000e200ff047b82 */ /* 0x000ef00000000a00 */
[----:B------:R-:W0:Y:S01]  /*03c0*/  LDC.64 R6, c[0x0][0x390] ;  /* 0x0000e400ff067b82 */ /* 0x000e220000000a00 */
[----:B---3--:R-:W-:-:S07]  /*03d0*/  IMAD.WIDE R10, R3, 0x4, R4 ;  /* 0x00000004030a7825 */ /* 0x008fce00078e0204 */
[----:B------:R-:W1:Y:S01]  /*03e0*/  LDC.64 R4, c[0x0][0x380] ;  /* 0x0000e000ff047b82 */ /* 0x000e620000000a00 */
[----:B--2---:R-:W2:Y:S01]  /*03f0*/  LDG.E R2, desc[UR4][R10.64] ;  /* 0x000000040a027981 */ /* 0x004ea2000c1e1900 */
[----:B0-----:R-:W-:-:S05]  /*0400*/  IMAD.WIDE R12, R3, 0x4, R6 ;  /* 0x00000004030c7825 */ /* 0x001fca00078e0206 */
[----:B------:R-:W2:Y:S01]  /*0410*/  LDG.E R7, desc[UR4][R12.64] ;  /* 0x000000040c077981 */ /* 0x000ea2000c1e1900 */
[----:B-1----:R-:W-:-:S04]  /*0420*/  IMAD.WIDE R16, R3, 0x4, R4 ;  /* 0x0000000403107825 */ /* 0x002fc800078e0204 */
[----:B------:R-:W-:-:S04]  /*0430*/  IMAD.WIDE R4, R0, 0x4, R10 ;  /* 0x0000000400047825 */ /* 0x000fc800078e020a */
[----:B--2---:R-:W-:Y:S01]  /*0440*/  FADD R19, R2, R7 ;  /* 0x0000000702137221 */ /* 0x004fe20000000000 */
[----:B------:R-:W-:-:S04]  /*0450*/  IMAD.WIDE R6, R0, 0x4, R12 ;  /* 0x0000000400067825 */ /* 0x000fc800078e020c */
[----:B------:R0:W-:Y:S04]  /*0460*/  STG.E desc[UR4][R16.64], R19 ;  /* 0x0000001310007986 */ /* 0x0001e8000c101904 */
[----:B------:R-:W2:Y:S04]  /*0470*/  LDG.E R2, desc[UR4][R4.64] ;  /* 0x0000000404027981 */ /* 0x000ea8000c1e1900 */
[----:B------:R-:W2:Y:S01]  /*0480*/  LDG.E R15, desc[UR4][R6.64] ;  /* 0x00000004060f7981 */ /* 0x000ea2000c1e1900 */
[----:B------:R-:W-:-:S04]  /*0490*/  IMAD.WIDE R8, R0, 0x4, R16 ;  /* 0x0000000400087825 */ /* 0x000fc800078e0210 */
[----:B------:R-:W-:-:S04]  /*04a0*/  IMAD.WIDE R10, R0, 0x4, R4 ;  /* 0x00000004000a7825 */ /* 0x000fc800078e0204 */
[----:B------:R-:W-:-:S04]  /*04b0*/  IMAD.WIDE R12, R0, 0x4, R6 ;  /* 0x00000004000c7825 */ /* 0x000fc800078e0206 */
[----:B--2---:R-:W-:-:S05]  /*04c0*/  FADD R21, R2, R15 ;  /* 0x0000000f02157221 */ /* 0x004fca0000000000 */
        /* <DEDUP_REMOVED lines=8> */
[----:B------:R-:W1:Y:S04]  /*0550*/  LDG.E R4, desc[UR4][R4.64] ;  /* 0x0000000404047981 */ /* 0x000e68000c1e1900 */
[----:B------:R-:W1:Y:S01]  /*0560*/  LDG.E R7, desc[UR4][R6.64] ;  /* 0x0000000406077981 */ /* 0x000e62000c1e1900 */
[C---:B0-----:R-:W-:Y:S01]  /*0570*/  IMAD.WIDE R16, R0.reuse, 0x4, R14 ;  /* 0x0000000400107825 */ /* 0x041fe200078e020e */
[----:B------:R-:W-:-:S04]  /*0580*/  LEA R3, R0, R3, 0x2 ;  /* 0x0000000300037211 */ /* 0x000fc800078e10ff */
[----:B------:R-:W-:Y:S01]  /*0590*/  ISETP.GE.AND P0, PT, R3, UR6, PT ;  /* 0x0000000603007c0c */ /* 0x000fe2000bf06270 */
[----:B-1----:R-:W-:-:S05]  /*05a0*/  FADD R9, R4, R7 ;  /* 0x0000000704097221 */ /* 0x002fca0000000000 */
[----:B------:R2:W-:Y:S07]  /*05b0*/  STG.E desc[UR4][R16.64], R9 ;  /* 0x0000000910007986 */ /* 0x0005ee000c101904 */
[----:B------:R-:W-:Y:S05]  /*05c0*/  @!P0 BRA `(.L_x_3) ;  /* 0xfffffffc00788947 */ /* 0x000fea000383ffff */
[----:B------:R-:W-:Y:S05]  /*05d0*/  EXIT ;  /* 0x000000000000794d */ /* 0x000fea0003800000 */
.L_x_4:
[----:B------:R-:W-:-:S00]  /*05e0*/  BRA `(.L_x_4) ;  /* 0xfffffffc00fc7947 */ /* 0x000fc0000383ffff */
[----:B------:R-:W-:-:S00]  /*05f0*/  NOP ;  /* 0x0000000000007918 */ /* 0x000fc00000000000 */
        /* <DEDUP_REMOVED lines=8> */
.L_x_5:


//--------------------- .nv.shared.reserved.0     --------------------------
	.section	.nv.shared.reserved.0,"aw",@nobits
	.weak		__nv_reservedSMEM_offset_0_alias
	.size		__nv_reservedSMEM_offset_0_alias, 0, 64
	.other		__nv_reservedSMEM_offset_0_alias,@"STO_CUDA_RESERVED_SHARED STV_DEFAULT"
__nv_reservedSMEM_offset_0_alias:
	.zero		0
	.zero		64


//--------------------- .nv.constant0._Z13additionPhasePfS_S_i --------------------------
	.section	.nv.constant0._Z13additionPhasePfS_S_i,"a",@progbits
	.sectionflags	@""
	.align	4
.nv.constant0._Z13additionPhasePfS_S_i:
	.zero		924


//--------------------- SYMBOLS --------------------------

	.type		.nv.reservedSmem.offset0,@object
	.size		.nv.reservedSmem.offset0,0x4
